//
// Generated by NVIDIA NVVM Compiler
//
// Compiler Build ID: CL-36424714
// Cuda compilation tools, release 13.0, V13.0.88
// Based on NVVM 20.0.0
//

.version 9.0
.target sm_100
.address_size 64

	// .globl	_Z5hellov
.extern .func  (.param .b32 func_retval0) vprintf
(
	.param .b64 vprintf_param_0,
	.param .b64 vprintf_param_1
)
;
.global .align 1 .b8 $str[54] = {72, 101, 108, 108, 111, 32, 102, 114, 111, 109, 32, 98, 108, 111, 99, 107, 58, 32, 40, 37, 117, 44, 32, 37, 117, 44, 32, 37, 117, 41, 44, 32, 116, 104, 114, 101, 97, 100, 58, 32, 40, 37, 117, 44, 32, 37, 117, 44, 32, 37, 117, 41, 10};

.visible .entry _Z5hellov()
{
	.local .align 8 .b8 	__local_depot0[24];
	.reg .b64 	%SP;
	.reg .b64 	%SPL;
	.reg .b32 	%r<9>;
	.reg .b64 	%rd<5>;

	mov.u64 	%SPL, __local_depot0;
	cvta.local.u64 	%SP, %SPL;
	add.u64 	%rd1, %SP, 0;
	add.u64 	%rd2, %SPL, 0;
	mov.u32 	%r1, %ctaid.x;
	mov.u32 	%r2, %ctaid.y;
	mov.u32 	%r3, %ctaid.z;
	mov.u32 	%r4, %tid.x;
	mov.u32 	%r5, %tid.y;
	mov.u32 	%r6, %tid.z;
	st.local.v2.u32 	[%rd2], {%r1, %r2};
	st.local.v2.u32 	[%rd2+8], {%r3, %r4};
	st.local.v2.u32 	[%rd2+16], {%r5, %r6};
	mov.u64 	%rd3, $str;
	cvta.global.u64 	%rd4, %rd3;
	{ // callseq 0, 0
	.param .b64 param0;
	st.param.b64 	[param0], %rd4;
	.param .b64 param1;
	st.param.b64 	[param1], %rd1;
	.param .b32 retval0;
	call.uni (retval0), 
	vprintf, 
	(
	param0, 
	param1
	);
	ld.param.b32 	%r7, [retval0];
	} // callseq 0
	ret;

}


// ===== COMPILED SASS (sm_100) =====

	.target	sm_100

	.elftype	@"ET_EXEC"


//--------------------- .note.nv.tkinfo           --------------------------
	.section	.note.nv.tkinfo,"",@"SHT_NOTE"
	.sectionflags	@"SHF_NOTE_NV_TKINFO"
	.tkinfo
        /*0018*/ 	.word	0x00000002
        /*0030*/ 	.string	""
        /*0030*/ 	.string	"ptxas"
        /*0030*/ 	.string	"Cuda compilation tools, release 13.0, V13.0.88"
        /*0030*/ 	.string	"Build cuda_13.0.r13.0/compiler.36424714_0"
        /*0030*/ 	.string	"-arch sm_100 -m 64 "



//--------------------- .note.nv.cuinfo           --------------------------
	.section	.note.nv.cuinfo,"",@"SHT_NOTE"
	.sectionflags	@"SHF_NOTE_NV_CUINFO"
        /*0018*/ 	.short	0x0002
        /*001a*/ 	.short	0x0064
        /*001c*/ 	.short	0x0082
	.zero		2


//--------------------- .nv.info                  --------------------------
	.section	.nv.info,"",@"SHT_CUDA_INFO"
	.align	4


	//----- nvinfo : EIATTR_REGCOUNT
	.align		4
        /*0000*/ 	.byte	0x04, 0x2f
        /*0002*/ 	.short	(.L_2 - .L_1)
	.align		4
.L_1:
        /*0004*/ 	.word	index@(_Z5hellov)
        /*0008*/ 	.word	0x00000018


	//----- nvinfo : EIATTR_FRAME_SIZE
	.align		4
.L_2:
        /*000c*/ 	.byte	0x04, 0x11
        /*000e*/ 	.short	(.L_4 - .L_3)
	.align		4
.L_3:
        /*0010*/ 	.word	index@(_Z5hellov)
        /*0014*/ 	.word	0x00000018


	//----- nvinfo : EIATTR_MIN_STACK_SIZE
	.align		4
.L_4:
        /*0018*/ 	.byte	0x04, 0x12
        /*001a*/ 	.short	(.L_6 - .L_5)
	.align		4
.L_5:
        /*001c*/ 	.word	index@(_Z5hellov)
        /*0020*/ 	.word	0x00000018
.L_6:


//--------------------- .nv.compat                --------------------------
	.section	.nv.compat,"",@"SHT_CUDA_COMPAT_INFO"
	.align	4
        /*0000*/ 	.byte	0x02, 0x09, 0x00, 0x00, 0x02, 0x02, 0x01, 0x00, 0x02, 0x05, 0x05, 0x00, 0x03, 0x07, 0x01, 0x01
        /*0010*/ 	.byte	0x02, 0x03, 0x00, 0x00, 0x02, 0x06, 0x01, 0x00, 0x04, 0x0b, 0x08, 0x00, 0x09, 0x00, 0x00, 0x00
        /*0020*/ 	.byte	0x00, 0x00, 0x00, 0x00


//--------------------- .nv.info._Z5hellov        --------------------------
	.section	.nv.info._Z5hellov,"",@"SHT_CUDA_INFO"
	.sectionflags	@""
	.align	4


	//----- nvinfo : EIATTR_CUDA_API_VERSION
	.align		4
        /*0000*/ 	.byte	0x04, 0x37
        /*0002*/ 	.short	(.L_8 - .L_7)
.L_7:
        /*0004*/ 	.word	0x00000082


	//----- nvinfo : EIATTR_SPARSE_MMA_MASK
	.align		4
.L_8:
        /*0008*/ 	.byte	0x03, 0x50
        /*000a*/ 	.short	0x0000


	//----- nvinfo : EIATTR_MAXREG_COUNT
	.align		4
        /*000c*/ 	.byte	0x03, 0x1b
        /*000e*/ 	.short	0x00ff


	//----- nvinfo : EIATTR_EXTERNS
	.align		4
        /*0010*/ 	.byte	0x04, 0x0f
        /*0012*/ 	.short	(.L_10 - .L_9)


	//   ....[0]....
	.align		4
.L_9:
        /*0014*/ 	.word	index@(vprintf)


	//----- nvinfo : EIATTR_MERCURY_ISA_VERSION
	.align		4
.L_10:
        /*0018*/ 	.byte	0x03, 0x5f
        /*001a*/ 	.short	0x0101


	//----- nvinfo : EIATTR_VRC_CTA_INIT_COUNT
	.align		4
        /*001c*/ 	.byte	0x02, 0x4a
	.zero		1
	.zero		1


	//----- nvinfo : EIATTR_SYSCALL_OFFSETS
	.align		4
        /*0020*/ 	.byte	0x04, 0x46
        /*0022*/ 	.short	(.L_12 - .L_11)


	//   ....[0]....
.L_11:
        /*0024*/ 	.word	0x00000150


	//----- nvinfo : EIATTR_EXIT_INSTR_OFFSETS
	.align		4
.L_12:
        /*0028*/ 	.byte	0x04, 0x1c
        /*002a*/ 	.short	(.L_14 - .L_13)


	//   ....[0]....
.L_13:
        /*002c*/ 	.word	0x00000160


	//----- nvinfo : EIATTR_SW_WAR
	.align		4
.L_14:
        /*0030*/ 	.byte	0x04, 0x36
        /*0032*/ 	.short	(.L_16 - .L_15)
.L_15:
        /*0034*/ 	.word	0x00000008
.L_16:


//--------------------- .nv.callgraph             --------------------------
	.section	.nv.callgraph,"",@"SHT_CUDA_CALLGRAPH"
	.align	4
	.sectionentsize	8
	.align		4
        /*0000*/ 	.word	0x00000000
	.align		4
        /*0004*/ 	.word	0xffffffff
	.align		4
        /*0008*/ 	.word	index@(_Z5hellov)
	.align		4
        /*000c*/ 	.word	index@(vprintf)
	.align		4
        /*0010*/ 	.word	0x00000000
	.align		4
        /*0014*/ 	.word	0xfffffffe
	.align		4
        /*0018*/ 	.word	0x00000000
	.align		4
        /*001c*/ 	.word	0xfffffffd
	.align		4
        /*0020*/ 	.word	0x00000000
	.align		4
        /*0024*/ 	.word	0xfffffffc


//--------------------- .nv.constant4             --------------------------
	.section	.nv.constant4,"a",@progbits
	.align	8
	.align		8
.nv.constant4:
        /*0000*/ 	.dword	vprintf
	.align		8
        /*0008*/ 	.dword	$str


//--------------------- .text._Z5hellov           --------------------------
	.section	.text._Z5hellov,"ax",@progbits
	.align	128
        .global         _Z5hellov
        .type           _Z5hellov,@function
        .size           _Z5hellov,(.L_x_2 - _Z5hellov)
        .other          _Z5hellov,@"STO_CUDA_ENTRY STV_DEFAULT"
_Z5hellov:
.text._Z5hellov:
[----:B------:R-:W0:Y:S01]  /*0000*/  LDC R1, c[0x0][0x37c] ;  /* 0x0000df00ff017b82 */ /* 0x000e220000000800 */
[----:B------:R-:W1:Y:S01]  /*0010*/  S2R R8, SR_CTAID.X ;  /* 0x0000000000087919 */ /* 0x000e620000002500 */
[----:B0-----:R-:W-:Y:S01]  /*0020*/  VIADD R1, R1, 0xffffffe8 ;  /* 0xffffffe801017836 */ /* 0x001fe20000000000 */
[----:B------:R-:W-:Y:S01]  /*0030*/  MOV R0, 0x0 ;  /* 0x0000000000007802 */ /* 0x000fe20000000f00 */
[----:B------:R-:W0:Y:S01]  /*0040*/  LDCU UR4, c[0x0][0x2f8] ;  /* 0x00005f00ff0477ac */ /* 0x000e220008000800 */
[----:B------:R-:W1:Y:S03]  /*0050*/  S2R R9, SR_CTAID.Y ;  /* 0x0000000000097919 */ /* 0x000e660000002600 */
[----:B------:R2:W3:Y:S01]  /*0060*/  LDC.64 R2, c[0x4][R0] ;  /* 0x0100000000027b82 */ /* 0x0004e20000000a00 */
[----:B------:R-:W4:Y:S01]  /*0070*/  LDCU.64 UR6, c[0x4][0x8] ;  /* 0x01000100ff0677ac */ /* 0x000f220008000a00 */
[----:B------:R-:W5:Y:S01]  /*0080*/  S2R R10, SR_CTAID.Z ;  /* 0x00000000000a7919 */ /* 0x000f620000002700 */
[----:B------:R-:W2:Y:S01]  /*0090*/  LDCU UR5, c[0x0][0x2fc] ;  /* 0x00005f80ff0577ac */ /* 0x000ea20008000800 */
[----:B------:R-:W5:Y:S01]  /*00a0*/  S2R R11, SR_TID.X ;  /* 0x00000000000b7919 */ /* 0x000f620000002100 */
[----:B------:R-:W5:Y:S01]  /*00b0*/  S2R R12, SR_TID.Y ;  /* 0x00000000000c7919 */ /* 0x000f620000002200 */
[----:B------:R-:W5:Y:S01]  /*00c0*/  S2R R13, SR_TID.Z ;  /* 0x00000000000d7919 */ /* 0x000f620000002300 */
[----:B0-----:R-:W-:Y:S01]  /*00d0*/  IADD3 R6, P0, PT, R1, UR4, RZ ;  /* 0x0000000401067c10 */ /* 0x001fe2000ff1e0ff */
[----:B----4-:R-:W-:Y:S01]  /*00e0*/  IMAD.U32 R4, RZ, RZ, UR6 ;  /* 0x00000006ff047e24 */ /* 0x010fe2000f8e00ff */
[----:B------:R-:W-:-:S03]  /*00f0*/  MOV R5, UR7 ;  /* 0x0000000700057c02 */ /* 0x000fc60008000f00 */
[----:B--2---:R-:W-:Y:S01]  /*0100*/  IMAD.X R7, RZ, RZ, UR5, P0 ;  /* 0x00000005ff077e24 */ /* 0x004fe200080e06ff */
[----:B-1----:R0:W-:Y:S04]  /*0110*/  STL.64 [R1], R8 ;  /* 0x0000000801007387 */ /* 0x0021e80000100a00 */
[----:B-----5:R0:W-:Y:S04]  /*0120*/  STL.64 [R1+0x8], R10 ;  /* 0x0000080a01007387 */ /* 0x0201e80000100a00 */
[----:B------:R0:W-:Y:S02]  /*0130*/  STL.64 [R1+0x10], R12 ;  /* 0x0000100c01007387 */ /* 0x0001e40000100a00 */
[----:B------:R-:W-:-:S07]  /*0140*/  LEPC R20, `(.L_x_0) ;  /* 0x000000001014794e */ /* 0x000fce0000000000 */
[----:B0--3--:R-:W-:Y:S05]  /*0150*/  CALL.ABS.NOINC R2 ;  /* 0x0000000002007343 */ /* 0x009fea0003c00000 */
.L_x_0:
[----:B------:R-:W-:Y:S05]  /*0160*/  EXIT ;  /* 0x000000000000794d */ /* 0x000fea0003800000 */
.L_x_1:
[----:B------:R-:W-:-:S00]  /*0170*/  BRA `(.L_x_1) ;  /* 0xfffffffc00fc7947 */ /* 0x000fc0000383ffff */
[----:B------:R-:W-:-:S00]  /*0180*/  NOP ;  /* 0x0000000000007918 */ /* 0x000fc00000000000 */
[----:B------:R-:W-:-:S00]  /*0190*/  NOP ;  /* 0x0000000000007918 */ /* 0x000fc00000000000 */
[----:B------:R-:W-:-:S00]  /*01a0*/  NOP ;  /* 0x0000000000007918 */ /* 0x000fc00000000000 */
[----:B------:R-:W-:-:S00]  /*01b0*/  NOP ;  /* 0x0000000000007918 */ /* 0x000fc00000000000 */
[----:B------:R-:W-:-:S00]  /*01c0*/  NOP ;  /* 0x0000000000007918 */ /* 0x000fc00000000000 */
[----:B------:R-:W-:-:S00]  /*01d0*/  NOP ;  /* 0x0000000000007918 */ /* 0x000fc00000000000 */
[----:B------:R-:W-:-:S00]  /*01e0*/  NOP ;  /* 0x0000000000007918 */ /* 0x000fc00000000000 */
[----:B------:R-:W-:-:S00]  /*01f0*/  NOP ;  /* 0x0000000000007918 */ /* 0x000fc00000000000 */
.L_x_2:


//--------------------- .nv.global.init           --------------------------
	.section	.nv.global.init,"aw",@progbits
.nv.global.init:
	.type		$str,@object
	.size		$str,(.L_0 - $str)
$str:
        /*0000*/ 	.byte	0x48, 0x65, 0x6c, 0x6c, 0x6f, 0x20, 0x66, 0x72, 0x6f, 0x6d, 0x20, 0x62, 0x6c, 0x6f, 0x63, 0x6b
        /*0010*/ 	.byte	0x3a, 0x20, 0x28, 0x25, 0x75, 0x2c, 0x20, 0x25, 0x75, 0x2c, 0x20, 0x25, 0x75, 0x29, 0x2c, 0x20
        /*0020*/ 	.byte	0x74, 0x68, 0x72, 0x65, 0x61, 0x64, 0x3a, 0x20, 0x28, 0x25, 0x75, 0x2c, 0x20, 0x25, 0x75, 0x2c
        /*0030*/ 	.byte	0x20, 0x25, 0x75, 0x29, 0x0a, 0x00
.L_0:


//--------------------- .nv.shared.reserved.0     --------------------------
	.section	.nv.shared.reserved.0,"aw",@nobits
	.weak		__nv_reservedSMEM_offset_0_alias
	.size		__nv_reservedSMEM_offset_0_alias, 0, 64
	.other		__nv_reservedSMEM_offset_0_alias,@"STO_CUDA_RESERVED_SHARED STV_DEFAULT"
__nv_reservedSMEM_offset_0_alias:
	.zero		0
	.zero		64


//--------------------- .nv.constant0._Z5hellov   --------------------------
	.section	.nv.constant0._Z5hellov,"a",@progbits
	.sectionflags	@""
	.align	4
.nv.constant0._Z5hellov:
	.zero		896


//--------------------- SYMBOLS --------------------------

	.type		.nv.reservedSmem.offset0,@object
	.size		.nv.reservedSmem.offset0,0x4
	.type		vprintf,@function
